//
// Generated by NVIDIA NVVM Compiler
//
// Compiler Build ID: CL-36424714
// Cuda compilation tools, release 13.0, V13.0.88
// Based on NVVM 20.0.0
//

.version 9.0
.target sm_100
.address_size 64

	// .globl	_Z7dkernelv
.extern .func  (.param .b32 func_retval0) vprintf
(
	.param .b64 vprintf_param_0,
	.param .b64 vprintf_param_1
)
;
.global .align 1 .b8 $str[19] = {37, 100, 32, 37, 100, 32, 37, 100, 32, 37, 100, 32, 37, 100, 32, 37, 100, 10};
.global .align 1 .b8 $str$1[15] = {37, 100, 32, 37, 100, 32, 37, 100, 32, 61, 32, 37, 100, 10};

.visible .entry _Z7dkernelv()
{
	.local .align 8 .b8 	__local_depot0[24];
	.reg .b64 	%SP;
	.reg .b64 	%SPL;
	.reg .pred 	%p<2>;
	.reg .b32 	%r<20>;
	.reg .b64 	%rd<5>;

	mov.u64 	%SPL, __local_depot0;
	cvta.local.u64 	%SP, %SPL;
	mov.u32 	%r1, %tid.x;
	mov.u32 	%r2, %ctaid.x;
	or.b32  	%r3, %r1, %r2;
	mov.u32 	%r4, %tid.y;
	or.b32  	%r5, %r3, %r4;
	mov.u32 	%r6, %ctaid.y;
	or.b32  	%r7, %r5, %r6;
	mov.u32 	%r8, %tid.z;
	or.b32  	%r9, %r7, %r8;
	mov.u32 	%r10, %ctaid.z;
	or.b32  	%r11, %r9, %r10;
	setp.ne.s32 	%p1, %r11, 0;
	@%p1 bra 	$L__BB0_2;
	add.u64 	%rd1, %SP, 0;
	add.u64 	%rd2, %SPL, 0;
	mov.u32 	%r12, %nctaid.x;
	mov.u32 	%r13, %nctaid.y;
	mov.u32 	%r14, %nctaid.z;
	mov.u32 	%r15, %ntid.x;
	mov.u32 	%r16, %ntid.y;
	mov.u32 	%r17, %ntid.z;
	st.local.v2.u32 	[%rd2], {%r12, %r13};
	st.local.v2.u32 	[%rd2+8], {%r14, %r15};
	st.local.v2.u32 	[%rd2+16], {%r16, %r17};
	mov.u64 	%rd3, $str;
	cvta.global.u64 	%rd4, %rd3;
	{ // callseq 0, 0
	.param .b64 param0;
	st.param.b64 	[param0], %rd4;
	.param .b64 param1;
	st.param.b64 	[param1], %rd1;
	.param .b32 retval0;
	call.uni (retval0), 
	vprintf, 
	(
	param0, 
	param1
	);
	ld.param.b32 	%r18, [retval0];
	} // callseq 0
$L__BB0_2:
	ret;

}
	// .globl	_Z10dkernel_2DPj
.visible .entry _Z10dkernel_2DPj(
	.param .u64 .ptr .align 1 _Z10dkernel_2DPj_param_0
)
{
	.local .align 16 .b8 	__local_depot1[16];
	.reg .b64 	%SP;
	.reg .b64 	%SPL;
	.reg .b32 	%r<7>;
	.reg .b64 	%rd<9>;

	mov.u64 	%SPL, __local_depot1;
	cvta.local.u64 	%SP, %SPL;
	ld.param.u64 	%rd1, [_Z10dkernel_2DPj_param_0];
	cvta.to.global.u64 	%rd2, %rd1;
	add.u64 	%rd3, %SP, 0;
	add.u64 	%rd4, %SPL, 0;
	mov.u32 	%r1, %tid.x;
	mov.u32 	%r2, %ntid.y;
	mov.u32 	%r3, %tid.y;
	mad.lo.s32 	%r4, %r1, %r2, %r3;
	st.local.v4.u32 	[%rd4], {%r1, %r2, %r3, %r4};
	mov.u64 	%rd5, $str$1;
	cvta.global.u64 	%rd6, %rd5;
	{ // callseq 1, 0
	.param .b64 param0;
	st.param.b64 	[param0], %rd6;
	.param .b64 param1;
	st.param.b64 	[param1], %rd3;
	.param .b32 retval0;
	call.uni (retval0), 
	vprintf, 
	(
	param0, 
	param1
	);
	ld.param.b32 	%r5, [retval0];
	} // callseq 1
	mul.wide.u32 	%rd7, %r4, 4;
	add.s64 	%rd8, %rd2, %rd7;
	st.global.u32 	[%rd8], %r4;
	ret;

}


// ===== COMPILED SASS (sm_100) =====

	.target	sm_100

	.elftype	@"ET_EXEC"


//--------------------- .note.nv.tkinfo           --------------------------
	.section	.note.nv.tkinfo,"",@"SHT_NOTE"
	.sectionflags	@"SHF_NOTE_NV_TKINFO"
	.tkinfo
        /*0018*/ 	.word	0x00000002
        /*0030*/ 	.string	""
        /*0030*/ 	.string	"ptxas"
        /*0030*/ 	.string	"Cuda compilation tools, release 13.0, V13.0.88"
        /*0030*/ 	.string	"Build cuda_13.0.r13.0/compiler.36424714_0"
        /*0030*/ 	.string	"-arch sm_100 -m 64 "



//--------------------- .note.nv.cuinfo           --------------------------
	.section	.note.nv.cuinfo,"",@"SHT_NOTE"
	.sectionflags	@"SHF_NOTE_NV_CUINFO"
        /*0018*/ 	.short	0x0002
        /*001a*/ 	.short	0x0064
        /*001c*/ 	.short	0x0082
	.zero		2


//--------------------- .nv.info                  --------------------------
	.section	.nv.info,"",@"SHT_CUDA_INFO"
	.align	4


	//----- nvinfo : EIATTR_REGCOUNT
	.align		4
        /*0000*/ 	.byte	0x04, 0x2f
        /*0002*/ 	.short	(.L_3 - .L_2)
	.align		4
.L_2:
        /*0004*/ 	.word	index@(_Z7dkernelv)
        /*0008*/ 	.word	0x00000018


	//----- nvinfo : EIATTR_FRAME_SIZE
	.align		4
.L_3:
        /*000c*/ 	.byte	0x04, 0x11
        /*000e*/ 	.short	(.L_5 - .L_4)
	.align		4
.L_4:
        /*0010*/ 	.word	index@(_Z7dkernelv)
        /*0014*/ 	.word	0x00000018


	//----- nvinfo : EIATTR_REGCOUNT
	.align		4
.L_5:
        /*0018*/ 	.byte	0x04, 0x2f
        /*001a*/ 	.short	(.L_7 - .L_6)
	.align		4
.L_6:
        /*001c*/ 	.word	index@(_Z10dkernel_2DPj)
        /*0020*/ 	.word	0x00000018


	//----- nvinfo : EIATTR_FRAME_SIZE
	.align		4
.L_7:
        /*0024*/ 	.byte	0x04, 0x11
        /*0026*/ 	.short	(.L_9 - .L_8)
	.align		4
.L_8:
        /*0028*/ 	.word	index@(_Z10dkernel_2DPj)
        /*002c*/ 	.word	0x00000010


	//----- nvinfo : EIATTR_MIN_STACK_SIZE
	.align		4
.L_9:
        /*0030*/ 	.byte	0x04, 0x12
        /*0032*/ 	.short	(.L_11 - .L_10)
	.align		4
.L_10:
        /*0034*/ 	.word	index@(_Z10dkernel_2DPj)
        /*0038*/ 	.word	0x00000010


	//----- nvinfo : EIATTR_MIN_STACK_SIZE
	.align		4
.L_11:
        /*003c*/ 	.byte	0x04, 0x12
        /*003e*/ 	.short	(.L_13 - .L_12)
	.align		4
.L_12:
        /*0040*/ 	.word	index@(_Z7dkernelv)
        /*0044*/ 	.word	0x00000018
.L_13:


//--------------------- .nv.compat                --------------------------
	.section	.nv.compat,"",@"SHT_CUDA_COMPAT_INFO"
	.align	4
        /*0000*/ 	.byte	0x02, 0x09, 0x00, 0x00, 0x02, 0x02, 0x01, 0x00, 0x02, 0x05, 0x05, 0x00, 0x03, 0x07, 0x01, 0x01
        /*0010*/ 	.byte	0x02, 0x03, 0x00, 0x00, 0x02, 0x06, 0x01, 0x00, 0x04, 0x0b, 0x08, 0x00, 0x09, 0x00, 0x00, 0x00
        /*0020*/ 	.byte	0x00, 0x00, 0x00, 0x00


//--------------------- .nv.info._Z10dkernel_2DPj --------------------------
	.section	.nv.info._Z10dkernel_2DPj,"",@"SHT_CUDA_INFO"
	.sectionflags	@""
	.align	4


	//----- nvinfo : EIATTR_CUDA_API_VERSION
	.align		4
        /*0000*/ 	.byte	0x04, 0x37
        /*0002*/ 	.short	(.L_15 - .L_14)
.L_14:
        /*0004*/ 	.word	0x00000082


	//----- nvinfo : EIATTR_KPARAM_INFO
	.align		4
.L_15:
        /*0008*/ 	.byte	0x04, 0x17
        /*000a*/ 	.short	(.L_17 - .L_16)
.L_16:
        /*000c*/ 	.word	0x00000000
        /*0010*/ 	.short	0x0000
        /*0012*/ 	.short	0x0000
        /*0014*/ 	.byte	0x00, 0xf5, 0x21, 0x00


	//----- nvinfo : EIATTR_SPARSE_MMA_MASK
	.align		4
.L_17:
        /*0018*/ 	.byte	0x03, 0x50
        /*001a*/ 	.short	0x0000


	//----- nvinfo : EIATTR_MAXREG_COUNT
	.align		4
        /*001c*/ 	.byte	0x03, 0x1b
        /*001e*/ 	.short	0x00ff


	//----- nvinfo : EIATTR_EXTERNS
	.align		4
        /*0020*/ 	.byte	0x04, 0x0f
        /*0022*/ 	.short	(.L_19 - .L_18)


	//   ....[0]....
	.align		4
.L_18:
        /*0024*/ 	.word	index@(vprintf)


	//----- nvinfo : EIATTR_MERCURY_ISA_VERSION
	.align		4
.L_19:
        /*0028*/ 	.byte	0x03, 0x5f
        /*002a*/ 	.short	0x0101


	//----- nvinfo : EIATTR_VRC_CTA_INIT_COUNT
	.align		4
        /*002c*/ 	.byte	0x02, 0x4a
	.zero		1
	.zero		1


	//----- nvinfo : EIATTR_SYSCALL_OFFSETS
	.align		4
        /*0030*/ 	.byte	0x04, 0x46
        /*0032*/ 	.short	(.L_21 - .L_20)


	//   ....[0]....
.L_20:
        /*0034*/ 	.word	0x00000120


	//----- nvinfo : EIATTR_EXIT_INSTR_OFFSETS
	.align		4
.L_21:
        /*0038*/ 	.byte	0x04, 0x1c
        /*003a*/ 	.short	(.L_23 - .L_22)


	//   ....[0]....
.L_22:
        /*003c*/ 	.word	0x00000160


	//----- nvinfo : EIATTR_CBANK_PARAM_SIZE
	.align		4
.L_23:
        /*0040*/ 	.byte	0x03, 0x19
        /*0042*/ 	.short	0x0008


	//----- nvinfo : EIATTR_PARAM_CBANK
	.align		4
        /*0044*/ 	.byte	0x04, 0x0a
        /*0046*/ 	.short	(.L_25 - .L_24)
	.align		4
.L_24:
        /*0048*/ 	.word	index@(.nv.constant0._Z10dkernel_2DPj)
        /*004c*/ 	.short	0x0380
        /*004e*/ 	.short	0x0008


	//----- nvinfo : EIATTR_SW_WAR
	.align		4
.L_25:
        /*0050*/ 	.byte	0x04, 0x36
        /*0052*/ 	.short	(.L_27 - .L_26)
.L_26:
        /*0054*/ 	.word	0x00000008
.L_27:


//--------------------- .nv.info._Z7dkernelv      --------------------------
	.section	.nv.info._Z7dkernelv,"",@"SHT_CUDA_INFO"
	.sectionflags	@""
	.align	4


	//----- nvinfo : EIATTR_CUDA_API_VERSION
	.align		4
        /*0000*/ 	.byte	0x04, 0x37
        /*0002*/ 	.short	(.L_29 - .L_28)
.L_28:
        /*0004*/ 	.word	0x00000082


	//----- nvinfo : EIATTR_SPARSE_MMA_MASK
	.align		4
.L_29:
        /*0008*/ 	.byte	0x03, 0x50
        /*000a*/ 	.short	0x0000


	//----- nvinfo : EIATTR_MAXREG_COUNT
	.align		4
        /*000c*/ 	.byte	0x03, 0x1b
        /*000e*/ 	.short	0x00ff


	//----- nvinfo : EIATTR_EXTERNS
	.align		4
        /*0010*/ 	.byte	0x04, 0x0f
        /*0012*/ 	.short	(.L_31 - .L_30)


	//   ....[0]....
	.align		4
.L_30:
        /*0014*/ 	.word	index@(vprintf)


	//----- nvinfo : EIATTR_MERCURY_ISA_VERSION
	.align		4
.L_31:
        /*0018*/ 	.byte	0x03, 0x5f
        /*001a*/ 	.short	0x0101


	//----- nvinfo : EIATTR_VRC_CTA_INIT_COUNT
	.align		4
        /*001c*/ 	.byte	0x02, 0x4a
	.zero		1
	.zero		1


	//----- nvinfo : EIATTR_SYSCALL_OFFSETS
	.align		4
        /*0020*/ 	.byte	0x04, 0x46
        /*0022*/ 	.short	(.L_33 - .L_32)


	//   ....[0]....
.L_32:
        /*0024*/ 	.word	0x000001f0


	//----- nvinfo : EIATTR_EXIT_INSTR_OFFSETS
	.align		4
.L_33:
        /*0028*/ 	.byte	0x04, 0x1c
        /*002a*/ 	.short	(.L_35 - .L_34)


	//   ....[0]....
.L_34:
        /*002c*/ 	.word	0x000000f0


	//   ....[1]....
        /*0030*/ 	.word	0x00000200


	//----- nvinfo : EIATTR_CRS_STACK_SIZE
	.align		4
.L_35:
        /*0034*/ 	.byte	0x04, 0x1e
        /*0036*/ 	.short	(.L_37 - .L_36)
.L_36:
        /*0038*/ 	.word	0x00000000


	//----- nvinfo : EIATTR_SW_WAR
	.align		4
.L_37:
        /*003c*/ 	.byte	0x04, 0x36
        /*003e*/ 	.short	(.L_39 - .L_38)
.L_38:
        /*0040*/ 	.word	0x00000008
.L_39:


//--------------------- .nv.callgraph             --------------------------
	.section	.nv.callgraph,"",@"SHT_CUDA_CALLGRAPH"
	.align	4
	.sectionentsize	8
	.align		4
        /*0000*/ 	.word	0x00000000
	.align		4
        /*0004*/ 	.word	0xffffffff
	.align		4
        /*0008*/ 	.word	index@(_Z10dkernel_2DPj)
	.align		4
        /*000c*/ 	.word	index@(vprintf)
	.align		4
        /*0010*/ 	.word	index@(_Z7dkernelv)
	.align		4
        /*0014*/ 	.word	index@(vprintf)
	.align		4
        /*0018*/ 	.word	0x00000000
	.align		4
        /*001c*/ 	.word	0xfffffffe
	.align		4
        /*0020*/ 	.word	0x00000000
	.align		4
        /*0024*/ 	.word	0xfffffffd
	.align		4
        /*0028*/ 	.word	0x00000000
	.align		4
        /*002c*/ 	.word	0xfffffffc


//--------------------- .nv.constant4             --------------------------
	.section	.nv.constant4,"a",@progbits
	.align	8
	.align		8
.nv.constant4:
        /*0000*/ 	.dword	vprintf
	.align		8
        /*0008*/ 	.dword	$str
	.align		8
        /*0010*/ 	.dword	$str$1


//--------------------- .text._Z10dkernel_2DPj    --------------------------
	.section	.text._Z10dkernel_2DPj,"ax",@progbits
	.align	128
        .global         _Z10dkernel_2DPj
        .type           _Z10dkernel_2DPj,@function
        .size           _Z10dkernel_2DPj,(.L_x_4 - _Z10dkernel_2DPj)
        .other          _Z10dkernel_2DPj,@"STO_CUDA_ENTRY STV_DEFAULT"
_Z10dkernel_2DPj:
.text._Z10dkernel_2DPj:
[----:B------:R-:W0:Y:S01]  /*0000*/  LDC R1, c[0x0][0x37c] ;  /* 0x0000df00ff017b82 */ /* 0x000e220000000800 */
[----:B------:R-:W1:Y:S01]  /*0010*/  S2R R16, SR_TID.X ;  /* 0x0000000000107919 */ /* 0x000e620000002100 */
[----:B------:R-:W2:Y:S06]  /*0020*/  LDCU UR5, c[0x0][0x2fc] ;  /* 0x00005f80ff0577ac */ /* 0x000eac0008000800 */
[----:B------:R-:W1:Y:S01]  /*0030*/  LDC R17, c[0x0][0x364] ;  /* 0x0000d900ff117b82 */ /* 0x000e620000000800 */
[----:B0-----:R-:W-:Y:S01]  /*0040*/  VIADD R1, R1, 0xfffffff0 ;  /* 0xfffffff001017836 */ /* 0x001fe20000000000 */
[----:B------:R-:W1:Y:S01]  /*0050*/  S2R R18, SR_TID.Y ;  /* 0x0000000000127919 */ /* 0x000e620000002200 */
[----:B------:R-:W-:Y:S01]  /*0060*/  MOV R0, 0x0 ;  /* 0x0000000000007802 */ /* 0x000fe20000000f00 */
[----:B------:R-:W0:Y:S04]  /*0070*/  LDCU UR4, c[0x0][0x2f8] ;  /* 0x00005f00ff0477ac */ /* 0x000e280008000800 */
[----:B------:R3:W4:Y:S01]  /*0080*/  LDC.64 R2, c[0x4][R0] ;  /* 0x0100000000027b82 */ /* 0x0007220000000a00 */
[----:B------:R-:W5:Y:S01]  /*0090*/  LDCU.64 UR6, c[0x4][0x10] ;  /* 0x01000200ff0677ac */ /* 0x000f620008000a00 */
[----:B------:R-:W1:Y:S01]  /*00a0*/  LDCU.64 UR36, c[0x0][0x358] ;  /* 0x00006b00ff2477ac */ /* 0x000e620008000a00 */
[----:B0-----:R-:W-:-:S04]  /*00b0*/  IADD3 R6, P0, PT, R1, UR4, RZ ;  /* 0x0000000401067c10 */ /* 0x001fc8000ff1e0ff */
[----:B--2---:R-:W-:Y:S01]  /*00c0*/  IADD3.X R7, PT, PT, RZ, UR5, RZ, P0, !PT ;  /* 0x00000005ff077c10 */ /* 0x004fe200087fe4ff */
[----:B-----5:R-:W-:Y:S01]  /*00d0*/  IMAD.U32 R4, RZ, RZ, UR6 ;  /* 0x00000006ff047e24 */ /* 0x020fe2000f8e00ff */
[----:B------:R-:W-:Y:S01]  /*00e0*/  MOV R5, UR7 ;  /* 0x0000000700057c02 */ /* 0x000fe20008000f00 */
[----:B-1----:R-:W-:-:S05]  /*00f0*/  IMAD R19, R16, R17, R18 ;  /* 0x0000001110137224 */ /* 0x002fca00078e0212 */
[----:B------:R3:W-:Y:S02]  /*0100*/  STL.128 [R1], R16 ;  /* 0x0000001001007387 */ /* 0x0007e40000100c00 */
[----:B------:R-:W-:-:S07]  /*0110*/  LEPC R20, `(.L_x_0) ;  /* 0x000000001014794e */ /* 0x000fce0000000000 */
[----:B---34-:R-:W-:Y:S05]  /*0120*/  CALL.ABS.NOINC R2 ;  /* 0x0000000002007343 */ /* 0x018fea0003c00000 */
.L_x_0:
[----:B------:R-:W0:Y:S02]  /*0130*/  LDC.64 R2, c[0x0][0x380] ;  /* 0x0000e000ff027b82 */ /* 0x000e240000000a00 */
[----:B0-----:R-:W-:-:S05]  /*0140*/  IMAD.WIDE.U32 R2, R19, 0x4, R2 ;  /* 0x0000000413027825 */ /* 0x001fca00078e0002 */
[----:B------:R-:W-:Y:S01]  /*0150*/  STG.E desc[UR36][R2.64], R19 ;  /* 0x0000001302007986 */ /* 0x000fe2000c101924 */
[----:B------:R-:W-:Y:S05]  /*0160*/  EXIT ;  /* 0x000000000000794d */ /* 0x000fea0003800000 */
.L_x_1:
[----:B------:R-:W-:-:S00]  /*0170*/  BRA `(.L_x_1) ;  /* 0xfffffffc00fc7947 */ /* 0x000fc0000383ffff */
[----:B------:R-:W-:-:S00]  /*0180*/  NOP ;  /* 0x0000000000007918 */ /* 0x000fc00000000000 */
[----:B------:R-:W-:-:S00]  /*0190*/  NOP ;  /* 0x0000000000007918 */ /* 0x000fc00000000000 */
[----:B------:R-:W-:-:S00]  /*01a0*/  NOP ;  /* 0x0000000000007918 */ /* 0x000fc00000000000 */
[----:B------:R-:W-:-:S00]  /*01b0*/  NOP ;  /* 0x0000000000007918 */ /* 0x000fc00000000000 */
[----:B------:R-:W-:-:S00]  /*01c0*/  NOP ;  /* 0x0000000000007918 */ /* 0x000fc00000000000 */
[----:B------:R-:W-:-:S00]  /*01d0*/  NOP ;  /* 0x0000000000007918 */ /* 0x000fc00000000000 */
[----:B------:R-:W-:-:S00]  /*01e0*/  NOP ;  /* 0x0000000000007918 */ /* 0x000fc00000000000 */
[----:B------:R-:W-:-:S00]  /*01f0*/  NOP ;  /* 0x0000000000007918 */ /* 0x000fc00000000000 */
.L_x_4:


//--------------------- .text._Z7dkernelv         --------------------------
	.section	.text._Z7dkernelv,"ax",@progbits
	.align	128
        .global         _Z7dkernelv
        .type           _Z7dkernelv,@function
        .size           _Z7dkernelv,(.L_x_5 - _Z7dkernelv)
        .other          _Z7dkernelv,@"STO_CUDA_ENTRY STV_DEFAULT"
_Z7dkernelv:
.text._Z7dkernelv:
[----:B------:R-:W0:Y:S01]  /*0000*/  LDC R1, c[0x0][0x37c] ;  /* 0x0000df00ff017b82 */ /* 0x000e220000000800 */
[----:B------:R-:W1:Y:S07]  /*0010*/  S2R R0, SR_TID.X ;  /* 0x0000000000007919 */ /* 0x000e6e0000002100 */
[----:B------:R-:W1:Y:S01]  /*0020*/  S2UR UR6, SR_CTAID.X ;  /* 0x00000000000679c3 */ /* 0x000e620000002500 */
[----:B------:R-:W2:Y:S01]  /*0030*/  LDCU UR4, c[0x0][0x2f8] ;  /* 0x00005f00ff0477ac */ /* 0x000ea20008000800 */
[----:B0-----:R-:W-:Y:S01]  /*0040*/  VIADD R1, R1, 0xffffffe8 ;  /* 0xffffffe801017836 */ /* 0x001fe20000000000 */
[----:B------:R-:W1:Y:S01]  /*0050*/  S2R R3, SR_TID.Y ;  /* 0x0000000000037919 */ /* 0x000e620000002200 */
[----:B------:R-:W0:Y:S01]  /*0060*/  LDCU UR5, c[0x0][0x2fc] ;  /* 0x00005f80ff0577ac */ /* 0x000e220008000800 */
[----:B------:R-:W3:Y:S03]  /*0070*/  S2R R5, SR_TID.Z ;  /* 0x0000000000057919 */ /* 0x000ee60000002300 */
[----:B------:R-:W3:Y:S08]  /*0080*/  S2UR UR7, SR_CTAID.Y ;  /* 0x00000000000779c3 */ /* 0x000ef00000002600 */
[----:B------:R-:W4:Y:S01]  /*0090*/  S2UR UR8, SR_CTAID.Z ;  /* 0x00000000000879c3 */ /* 0x000f220000002700 */
[----:B--2---:R-:W-:-:S05]  /*00a0*/  IADD3 R6, P1, PT, R1, UR4, RZ ;  /* 0x0000000401067c10 */ /* 0x004fca000ff3e0ff */
[----:B0-----:R-:W-:Y:S01]  /*00b0*/  IMAD.X R7, RZ, RZ, UR5, P1 ;  /* 0x00000005ff077e24 */ /* 0x001fe200088e06ff */
[----:B-1----:R-:W-:-:S04]  /*00c0*/  LOP3.LUT R0, R3, UR6, R0, 0xfe, !PT ;  /* 0x0000000603007c12 */ /* 0x002fc8000f8efe00 */
[----:B---3--:R-:W-:-:S04]  /*00d0*/  LOP3.LUT R0, R5, UR7, R0, 0xfe, !PT ;  /* 0x0000000705007c12 */ /* 0x008fc8000f8efe00 */
[----:B----4-:R-:W-:-:S13]  /*00e0*/  LOP3.LUT P0, RZ, R0, UR8, RZ, 0xfc, !PT ;  /* 0x0000000800ff7c12 */ /* 0x010fda000f80fcff */
[----:B------:R-:W-:Y:S05]  /*00f0*/  @P0 EXIT ;  /* 0x000000000000094d */ /* 0x000fea0003800000 */
[----:B------:R-:W0:Y:S01]  /*0100*/  LDC R8, c[0x0][0x370] ;  /* 0x0000dc00ff087b82 */ /* 0x000e220000000800 */
[----:B------:R-:W-:Y:S01]  /*0110*/  MOV R0, 0x0 ;  /* 0x0000000000007802 */ /* 0x000fe20000000f00 */
[----:B------:R-:W1:Y:S06]  /*0120*/  LDCU.64 UR4, c[0x4][0x8] ;  /* 0x01000100ff0477ac */ /* 0x000e6c0008000a00 */
[----:B------:R-:W0:Y:S08]  /*0130*/  LDC R9, c[0x0][0x374] ;  /* 0x0000dd00ff097b82 */ /* 0x000e300000000800 */
[----:B------:R-:W2:Y:S01]  /*0140*/  LDC R10, c[0x0][0x378] ;  /* 0x0000de00ff0a7b82 */ /* 0x000ea20000000800 */
[----:B-1----:R-:W-:-:S02]  /*0150*/  IMAD.U32 R4, RZ, RZ, UR4 ;  /* 0x00000004ff047e24 */ /* 0x002fc4000f8e00ff */
[----:B------:R-:W-:-:S05]  /*0160*/  IMAD.U32 R5, RZ, RZ, UR5 ;  /* 0x00000005ff057e24 */ /* 0x000fca000f8e00ff */
[----:B------:R-:W2:Y:S08]  /*0170*/  LDC R11, c[0x0][0x360] ;  /* 0x0000d800ff0b7b82 */ /* 0x000eb00000000800 */
[----:B------:R-:W1:Y:S01]  /*0180*/  LDC R12, c[0x0][0x364] ;  /* 0x0000d900ff0c7b82 */ /* 0x000e620000000800 */
[----:B0-----:R0:W-:Y:S07]  /*0190*/  STL.64 [R1], R8 ;  /* 0x0000000801007387 */ /* 0x0011ee0000100a00 */
[----:B------:R-:W1:Y:S01]  /*01a0*/  LDC R13, c[0x0][0x368] ;  /* 0x0000da00ff0d7b82 */ /* 0x000e620000000800 */
[----:B--2---:R0:W-:Y:S07]  /*01b0*/  STL.64 [R1+0x8], R10 ;  /* 0x0000080a01007387 */ /* 0x0041ee0000100a00 */
[----:B------:R0:W2:Y:S01]  /*01c0*/  LDC.64 R2, c[0x4][R0] ;  /* 0x0100000000027b82 */ /* 0x0000a20000000a00 */
[----:B-1----:R0:W-:Y:S02]  /*01d0*/  STL.64 [R1+0x10], R12 ;  /* 0x0000100c01007387 */ /* 0x0021e40000100a00 */
[----:B------:R-:W-:-:S07]  /*01e0*/  LEPC R20, `(.L_x_2) ;  /* 0x000000001014794e */ /* 0x000fce0000000000 */
[----:B0-2---:R-:W-:Y:S05]  /*01f0*/  CALL.ABS.NOINC R2 ;  /* 0x0000000002007343 */ /* 0x005fea0003c00000 */
.L_x_2:
[----:B------:R-:W-:Y:S05]  /*0200*/  EXIT ;  /* 0x000000000000794d */ /* 0x000fea0003800000 */
.L_x_3:
        /* <DEDUP_REMOVED lines=15> */
.L_x_5:


//--------------------- .nv.global.init           --------------------------
	.section	.nv.global.init,"aw",@progbits
.nv.global.init:
	.type		$str$1,@object
	.size		$str$1,($str - $str$1)
$str$1:
        /*0000*/ 	.byte	0x25, 0x64, 0x20, 0x25, 0x64, 0x20, 0x25, 0x64, 0x20, 0x3d, 0x20, 0x25, 0x64, 0x0a, 0x00
	.type		$str,@object
	.size		$str,(.L_0 - $str)
$str:
        /*000f*/ 	.byte	0x25, 0x64, 0x20, 0x25, 0x64, 0x20, 0x25, 0x64, 0x20, 0x25, 0x64, 0x20, 0x25, 0x64, 0x20, 0x25
        /*001f*/ 	.byte	0x64, 0x0a, 0x00
.L_0:


//--------------------- .nv.shared.reserved.0     --------------------------
	.section	.nv.shared.reserved.0,"aw",@nobits
	.weak		__nv_reservedSMEM_offset_0_alias
	.size		__nv_reservedSMEM_offset_0_alias, 0, 64
	.other		__nv_reservedSMEM_offset_0_alias,@"STO_CUDA_RESERVED_SHARED STV_DEFAULT"
__nv_reservedSMEM_offset_0_alias:
	.zero		0
	.zero		64


//--------------------- .nv.constant0._Z10dkernel_2DPj --------------------------
	.section	.nv.constant0._Z10dkernel_2DPj,"a",@progbits
	.sectionflags	@""
	.align	4
.nv.constant0._Z10dkernel_2DPj:
	.zero		904


//--------------------- .nv.constant0._Z7dkernelv --------------------------
	.section	.nv.constant0._Z7dkernelv,"a",@progbits
	.sectionflags	@""
	.align	4
.nv.constant0._Z7dkernelv:
	.zero		896


//--------------------- SYMBOLS --------------------------

	.type		.nv.reservedSmem.offset0,@object
	.size		.nv.reservedSmem.offset0,0x4
	.type		vprintf,@function
